//
// Generated by NVIDIA NVVM Compiler
//
// Compiler Build ID: CL-36424714
// Cuda compilation tools, release 13.0, V13.0.88
// Based on NVVM 20.0.0
//

.version 9.0
.target sm_100
.address_size 64

	// .globl	_Z9sync_testv
.extern .func  (.param .b32 func_retval0) vprintf
(
	.param .b64 vprintf_param_0,
	.param .b64 vprintf_param_1
)
;
.global .align 1 .b8 $str[3] = {97, 10};
.global .align 1 .b8 $str$1[3] = {98, 10};
.global .align 1 .b8 $str$2[3] = {99, 10};

.visible .entry _Z9sync_testv()
{
	.reg .pred 	%p<3>;
	.reg .b32 	%r<8>;
	.reg .b64 	%rd<7>;

	mov.u64 	%rd1, $str;
	cvta.global.u64 	%rd2, %rd1;
	{ // callseq 0, 0
	.param .b64 param0;
	st.param.b64 	[param0], %rd2;
	.param .b64 param1;
	st.param.b64 	[param1], 0;
	.param .b32 retval0;
	call.uni (retval0), 
	vprintf, 
	(
	param0, 
	param1
	);
	ld.param.b32 	%r2, [retval0];
	} // callseq 0
	mov.u32 	%r1, %tid.x;
	setp.ne.s32 	%p1, %r1, 0;
	@%p1 bra 	$L__BB0_2;
	bar.sync 	0;
	bar.sync 	0;
	bra.uni 	$L__BB0_3;
$L__BB0_2:
	bar.sync 	0;
$L__BB0_3:
	setp.eq.s32 	%p2, %r1, 0;
	mov.u64 	%rd3, $str$1;
	cvta.global.u64 	%rd4, %rd3;
	{ // callseq 1, 0
	.param .b64 param0;
	st.param.b64 	[param0], %rd4;
	.param .b64 param1;
	st.param.b64 	[param1], 0;
	.param .b32 retval0;
	call.uni (retval0), 
	vprintf, 
	(
	param0, 
	param1
	);
	ld.param.b32 	%r4, [retval0];
	} // callseq 1
	@%p2 bra 	$L__BB0_5;
	mov.u64 	%rd5, $str$2;
	cvta.global.u64 	%rd6, %rd5;
	{ // callseq 2, 0
	.param .b64 param0;
	st.param.b64 	[param0], %rd6;
	.param .b64 param1;
	st.param.b64 	[param1], 0;
	.param .b32 retval0;
	call.uni (retval0), 
	vprintf, 
	(
	param0, 
	param1
	);
	ld.param.b32 	%r6, [retval0];
	} // callseq 2
	bar.sync 	0;
$L__BB0_5:
	ret;

}


// ===== COMPILED SASS (sm_100) =====

	.target	sm_100

	.elftype	@"ET_EXEC"


//--------------------- .note.nv.tkinfo           --------------------------
	.section	.note.nv.tkinfo,"",@"SHT_NOTE"
	.sectionflags	@"SHF_NOTE_NV_TKINFO"
	.tkinfo
        /*0018*/ 	.word	0x00000002
        /*0030*/ 	.string	""
        /*0030*/ 	.string	"ptxas"
        /*0030*/ 	.string	"Cuda compilation tools, release 13.0, V13.0.88"
        /*0030*/ 	.string	"Build cuda_13.0.r13.0/compiler.36424714_0"
        /*0030*/ 	.string	"-arch sm_100 -m 64 "



//--------------------- .note.nv.cuinfo           --------------------------
	.section	.note.nv.cuinfo,"",@"SHT_NOTE"
	.sectionflags	@"SHF_NOTE_NV_CUINFO"
        /*0018*/ 	.short	0x0002
        /*001a*/ 	.short	0x0064
        /*001c*/ 	.short	0x0082
	.zero		2


//--------------------- .nv.info                  --------------------------
	.section	.nv.info,"",@"SHT_CUDA_INFO"
	.align	4


	//----- nvinfo : EIATTR_REGCOUNT
	.align		4
        /*0000*/ 	.byte	0x04, 0x2f
        /*0002*/ 	.short	(.L_4 - .L_3)
	.align		4
.L_3:
        /*0004*/ 	.word	index@(_Z9sync_testv)
        /*0008*/ 	.word	0x00000018


	//----- nvinfo : EIATTR_FRAME_SIZE
	.align		4
.L_4:
        /*000c*/ 	.byte	0x04, 0x11
        /*000e*/ 	.short	(.L_6 - .L_5)
	.align		4
.L_5:
        /*0010*/ 	.word	index@(_Z9sync_testv)
        /*0014*/ 	.word	0x00000000


	//----- nvinfo : EIATTR_MIN_STACK_SIZE
	.align		4
.L_6:
        /*0018*/ 	.byte	0x04, 0x12
        /*001a*/ 	.short	(.L_8 - .L_7)
	.align		4
.L_7:
        /*001c*/ 	.word	index@(_Z9sync_testv)
        /*0020*/ 	.word	0x00000000
.L_8:


//--------------------- .nv.compat                --------------------------
	.section	.nv.compat,"",@"SHT_CUDA_COMPAT_INFO"
	.align	4
        /*0000*/ 	.byte	0x02, 0x09, 0x00, 0x00, 0x02, 0x02, 0x01, 0x00, 0x02, 0x05, 0x05, 0x00, 0x03, 0x07, 0x01, 0x01
        /*0010*/ 	.byte	0x02, 0x03, 0x00, 0x00, 0x02, 0x06, 0x01, 0x00, 0x04, 0x0b, 0x08, 0x00, 0x09, 0x00, 0x00, 0x00
        /*0020*/ 	.byte	0x00, 0x00, 0x00, 0x00


//--------------------- .nv.info._Z9sync_testv    --------------------------
	.section	.nv.info._Z9sync_testv,"",@"SHT_CUDA_INFO"
	.sectionflags	@""
	.align	4


	//----- nvinfo : EIATTR_CUDA_API_VERSION
	.align		4
        /*0000*/ 	.byte	0x04, 0x37
        /*0002*/ 	.short	(.L_10 - .L_9)
.L_9:
        /*0004*/ 	.word	0x00000082


	//----- nvinfo : EIATTR_SPARSE_MMA_MASK
	.align		4
.L_10:
        /*0008*/ 	.byte	0x03, 0x50
        /*000a*/ 	.short	0x0000


	//----- nvinfo : EIATTR_MAXREG_COUNT
	.align		4
        /*000c*/ 	.byte	0x03, 0x1b
        /*000e*/ 	.short	0x00ff


	//----- nvinfo : EIATTR_NUM_BARRIERS
	.align		4
        /*0010*/ 	.byte	0x02, 0x4c
        /*0012*/ 	.byte	0x01
	.zero		1


	//----- nvinfo : EIATTR_EXTERNS
	.align		4
        /*0014*/ 	.byte	0x04, 0x0f
        /*0016*/ 	.short	(.L_12 - .L_11)


	//   ....[0]....
	.align		4
.L_11:
        /*0018*/ 	.word	index@(vprintf)


	//----- nvinfo : EIATTR_MERCURY_ISA_VERSION
	.align		4
.L_12:
        /*001c*/ 	.byte	0x03, 0x5f
        /*001e*/ 	.short	0x0101


	//----- nvinfo : EIATTR_VRC_CTA_INIT_COUNT
	.align		4
        /*0020*/ 	.byte	0x02, 0x4a
	.zero		1
	.zero		1


	//----- nvinfo : EIATTR_SYSCALL_OFFSETS
	.align		4
        /*0024*/ 	.byte	0x04, 0x46
        /*0026*/ 	.short	(.L_14 - .L_13)


	//   ....[0]....
.L_13:
        /*0028*/ 	.word	0x00000080


	//   ....[1]....
        /*002c*/ 	.word	0x00000190


	//   ....[2]....
        /*0030*/ 	.word	0x00000220


	//----- nvinfo : EIATTR_EXIT_INSTR_OFFSETS
	.align		4
.L_14:
        /*0034*/ 	.byte	0x04, 0x1c
        /*0036*/ 	.short	(.L_16 - .L_15)


	//   ....[0]....
.L_15:
        /*0038*/ 	.word	0x000001b0


	//   ....[1]....
        /*003c*/ 	.word	0x00000250


	//----- nvinfo : EIATTR_CRS_STACK_SIZE
	.align		4
.L_16:
        /*0040*/ 	.byte	0x04, 0x1e
        /*0042*/ 	.short	(.L_18 - .L_17)
.L_17:
        /*0044*/ 	.word	0x00000000


	//----- nvinfo : EIATTR_SW_WAR
	.align		4
.L_18:
        /*0048*/ 	.byte	0x04, 0x36
        /*004a*/ 	.short	(.L_20 - .L_19)
.L_19:
        /*004c*/ 	.word	0x00000008
.L_20:


//--------------------- .nv.callgraph             --------------------------
	.section	.nv.callgraph,"",@"SHT_CUDA_CALLGRAPH"
	.align	4
	.sectionentsize	8
	.align		4
        /*0000*/ 	.word	0x00000000
	.align		4
        /*0004*/ 	.word	0xffffffff
	.align		4
        /*0008*/ 	.word	index@(_Z9sync_testv)
	.align		4
        /*000c*/ 	.word	index@(vprintf)
	.align		4
        /*0010*/ 	.word	0x00000000
	.align		4
        /*0014*/ 	.word	0xfffffffe
	.align		4
        /*0018*/ 	.word	0x00000000
	.align		4
        /*001c*/ 	.word	0xfffffffd
	.align		4
        /*0020*/ 	.word	0x00000000
	.align		4
        /*0024*/ 	.word	0xfffffffc


//--------------------- .nv.constant4             --------------------------
	.section	.nv.constant4,"a",@progbits
	.align	8
	.align		8
.nv.constant4:
        /*0000*/ 	.dword	vprintf
	.align		8
        /*0008*/ 	.dword	$str
	.align		8
        /*0010*/ 	.dword	$str$1
	.align		8
        /*0018*/ 	.dword	$str$2


//--------------------- .text._Z9sync_testv       --------------------------
	.section	.text._Z9sync_testv,"ax",@progbits
	.align	128
        .global         _Z9sync_testv
        .type           _Z9sync_testv,@function
        .size           _Z9sync_testv,(.L_x_4 - _Z9sync_testv)
        .other          _Z9sync_testv,@"STO_CUDA_ENTRY STV_DEFAULT"
_Z9sync_testv:
.text._Z9sync_testv:
[----:B------:R-:W0:Y:S01]  /*0000*/  LDC R1, c[0x0][0x37c] ;  /* 0x0000df00ff017b82 */ /* 0x000e220000000800 */
[----:B------:R-:W-:Y:S01]  /*0010*/  MOV R0, 0x0 ;  /* 0x0000000000007802 */ /* 0x000fe20000000f00 */
[----:B------:R-:W1:Y:S01]  /*0020*/  LDCU.64 UR4, c[0x4][0x8] ;  /* 0x01000100ff0477ac */ /* 0x000e620008000a00 */
[----:B------:R-:W-:-:S05]  /*0030*/  CS2R R6, SRZ ;  /* 0x0000000000067805 */ /* 0x000fca000001ff00 */
[----:B------:R2:W3:Y:S01]  /*0040*/  LDC.64 R2, c[0x4][R0] ;  /* 0x0100000000027b82 */ /* 0x0004e20000000a00 */
[----:B-1----:R-:W-:Y:S02]  /*0050*/  IMAD.U32 R4, RZ, RZ, UR4 ;  /* 0x00000004ff047e24 */ /* 0x002fe4000f8e00ff */
[----:B--2---:R-:W-:-:S07]  /*0060*/  IMAD.U32 R5, RZ, RZ, UR5 ;  /* 0x00000005ff057e24 */ /* 0x004fce000f8e00ff */
[----:B------:R-:W-:-:S07]  /*0070*/  LEPC R20, `(.L_x_0) ;  /* 0x000000001014794e */ /* 0x000fce0000000000 */
[----:B0--3--:R-:W-:Y:S05]  /*0080*/  CALL.ABS.NOINC R2 ;  /* 0x0000000002007343 */ /* 0x009fea0003c00000 */
.L_x_0:
[----:B------:R-:W0:Y:S01]  /*0090*/  S2R R16, SR_TID.X ;  /* 0x0000000000107919 */ /* 0x000e220000002100 */
[----:B------:R-:W-:Y:S02]  /*00a0*/  MOV R2, 0x0 ;  /* 0x0000000000027802 */ /* 0x000fe40000000f00 */
[----:B------:R-:W-:Y:S02]  /*00b0*/  CS2R R6, SRZ ;  /* 0x0000000000067805 */ /* 0x000fe4000001ff00 */
[----:B------:R1:W2:Y:S01]  /*00c0*/  LDC.64 R8, c[0x4][R2] ;  /* 0x0100000002087b82 */ /* 0x0002a20000000a00 */
[----:B0-----:R-:W-:-:S13]  /*00d0*/  ISETP.NE.AND P0, PT, R16, RZ, PT ;  /* 0x000000ff1000720c */ /* 0x001fda0003f05270 */
[----:B------:R-:W-:Y:S05]  /*00e0*/  @!P0 WARPSYNC.ALL ;  /* 0x0000000000008948 */ /* 0x000fea0003800000 */
[----:B------:R-:W-:Y:S08]  /*00f0*/  @!P0 BAR.SYNC.DEFER_BLOCKING 0x0 ;  /* 0x0000000000008b1d */ /* 0x000ff00000010000 */
[----:B------:R-:W-:Y:S06]  /*0100*/  @!P0 BAR.SYNC.DEFER_BLOCKING 0x0 ;  /* 0x0000000000008b1d */ /* 0x000fec0000010000 */
[----:B------:R-:W-:Y:S05]  /*0110*/  @P0 WARPSYNC.ALL ;  /* 0x0000000000000948 */ /* 0x000fea0003800000 */
[----:B------:R-:W0:Y:S01]  /*0120*/  LDCU.64 UR4, c[0x4][0x10] ;  /* 0x01000200ff0477ac */ /* 0x000e220008000a00 */
[----:B------:R-:W-:Y:S01]  /*0130*/  @P0 BAR.SYNC.DEFER_BLOCKING 0x0 ;  /* 0x0000000000000b1d */ /* 0x000fe20000010000 */
[----:B------:R-:W-:Y:S01]  /*0140*/  ISETP.NE.AND P0, PT, R16, RZ, PT ;  /* 0x000000ff1000720c */ /* 0x000fe20003f05270 */
[----:B0-----:R-:W-:-:S03]  /*0150*/  IMAD.U32 R4, RZ, RZ, UR4 ;  /* 0x00000004ff047e24 */ /* 0x001fc6000f8e00ff */
[----:B------:R-:W-:Y:S01]  /*0160*/  P2R R0, PR, RZ, 0x1 ;  /* 0x00000001ff007803 */ /* 0x000fe20000000000 */
[----:B-12---:R-:W-:-:S08]  /*0170*/  IMAD.U32 R5, RZ, RZ, UR5 ;  /* 0x00000005ff057e24 */ /* 0x006fd0000f8e00ff */
[----:B------:R-:W-:-:S07]  /*0180*/  LEPC R20, `(.L_x_1) ;  /* 0x000000001014794e */ /* 0x000fce0000000000 */
[----:B------:R-:W-:Y:S05]  /*0190*/  CALL.ABS.NOINC R8 ;  /* 0x0000000008007343 */ /* 0x000fea0003c00000 */
.L_x_1:
[----:B------:R-:W-:-:S13]  /*01a0*/  ISETP.NE.AND P6, PT, R16, RZ, PT ;  /* 0x000000ff1000720c */ /* 0x000fda0003fc5270 */
[----:B------:R-:W-:Y:S05]  /*01b0*/  @!P6 EXIT ;  /* 0x000000000000e94d */ /* 0x000fea0003800000 */
[----:B------:R-:W0:Y:S01]  /*01c0*/  LDC.64 R2, c[0x4][R2] ;  /* 0x0100000002027b82 */ /* 0x000e220000000a00 */
[----:B------:R-:W1:Y:S01]  /*01d0*/  LDCU.64 UR4, c[0x4][0x18] ;  /* 0x01000300ff0477ac */ /* 0x000e620008000a00 */
[----:B------:R-:W-:Y:S01]  /*01e0*/  CS2R R6, SRZ ;  /* 0x0000000000067805 */ /* 0x000fe2000001ff00 */
[----:B-1----:R-:W-:Y:S02]  /*01f0*/  IMAD.U32 R4, RZ, RZ, UR4 ;  /* 0x00000004ff047e24 */ /* 0x002fe4000f8e00ff */
[----:B------:R-:W-:-:S07]  /*0200*/  IMAD.U32 R5, RZ, RZ, UR5 ;  /* 0x00000005ff057e24 */ /* 0x000fce000f8e00ff */
[----:B------:R-:W-:-:S07]  /*0210*/  LEPC R20, `(.L_x_2) ;  /* 0x000000001014794e */ /* 0x000fce0000000000 */
[----:B0-----:R-:W-:Y:S05]  /*0220*/  CALL.ABS.NOINC R2 ;  /* 0x0000000002007343 */ /* 0x001fea0003c00000 */
.L_x_2:
[----:B------:R-:W-:Y:S05]  /*0230*/  WARPSYNC.ALL ;  /* 0x0000000000007948 */ /* 0x000fea0003800000 */
[----:B------:R-:W-:Y:S06]  /*0240*/  BAR.SYNC.DEFER_BLOCKING 0x0 ;  /* 0x0000000000007b1d */ /* 0x000fec0000010000 */
[----:B------:R-:W-:Y:S05]  /*0250*/  EXIT ;  /* 0x000000000000794d */ /* 0x000fea0003800000 */
.L_x_3:
[----:B------:R-:W-:-:S00]  /*0260*/  BRA `(.L_x_3) ;  /* 0xfffffffc00fc7947 */ /* 0x000fc0000383ffff */
[----:B------:R-:W-:-:S00]  /*0270*/  NOP ;  /* 0x0000000000007918 */ /* 0x000fc00000000000 */
        /* <DEDUP_REMOVED lines=8> */
.L_x_4:


//--------------------- .nv.global.init           --------------------------
	.section	.nv.global.init,"aw",@progbits
.nv.global.init:
	.type		$str$2,@object
	.size		$str$2,($str - $str$2)
$str$2:
        /*0000*/ 	.byte	0x63, 0x0a, 0x00
	.type		$str,@object
	.size		$str,($str$1 - $str)
$str:
        /*0003*/ 	.byte	0x61, 0x0a, 0x00
	.type		$str$1,@object
	.size		$str$1,(.L_1 - $str$1)
$str$1:
        /*0006*/ 	.byte	0x62, 0x0a, 0x00
.L_1:


//--------------------- .nv.shared.reserved.0     --------------------------
	.section	.nv.shared.reserved.0,"aw",@nobits
	.weak		__nv_reservedSMEM_offset_0_alias
	.size		__nv_reservedSMEM_offset_0_alias, 0, 64
	.other		__nv_reservedSMEM_offset_0_alias,@"STO_CUDA_RESERVED_SHARED STV_DEFAULT"
__nv_reservedSMEM_offset_0_alias:
	.zero		0
	.zero		64


//--------------------- .nv.constant0._Z9sync_testv --------------------------
	.section	.nv.constant0._Z9sync_testv,"a",@progbits
	.sectionflags	@""
	.align	4
.nv.constant0._Z9sync_testv:
	.zero		896


//--------------------- SYMBOLS --------------------------

	.type		.nv.reservedSmem.offset0,@object
	.size		.nv.reservedSmem.offset0,0x4
	.type		vprintf,@function
